//
// Generated by NVIDIA NVVM Compiler
//
// Compiler Build ID: CL-36424714
// Cuda compilation tools, release 13.0, V13.0.88
// Based on NVVM 20.0.0
//

.version 9.0
.target sm_100
.address_size 64

	// .globl	_Z7ConvGPUPfS_S_S_

.visible .entry _Z7ConvGPUPfS_S_S_(
	.param .u64 .ptr .align 1 _Z7ConvGPUPfS_S_S__param_0,
	.param .u64 .ptr .align 1 _Z7ConvGPUPfS_S_S__param_1,
	.param .u64 .ptr .align 1 _Z7ConvGPUPfS_S_S__param_2,
	.param .u64 .ptr .align 1 _Z7ConvGPUPfS_S_S__param_3
)
{
	.reg .pred 	%p<5>;
	.reg .b32 	%r<20>;
	.reg .b32 	%f<29>;
	.reg .b64 	%rd<25>;

	ld.param.u64 	%rd6, [_Z7ConvGPUPfS_S_S__param_0];
	ld.param.u64 	%rd7, [_Z7ConvGPUPfS_S_S__param_1];
	ld.param.u64 	%rd8, [_Z7ConvGPUPfS_S_S__param_2];
	ld.param.u64 	%rd9, [_Z7ConvGPUPfS_S_S__param_3];
	cvta.to.global.u64 	%rd1, %rd9;
	mov.u32 	%r1, %ctaid.x;
	mov.u32 	%r2, %tid.x;
	add.s32 	%r12, %r1, %r2;
	add.s32 	%r3, %r12, -6;
	mov.u32 	%r4, %ctaid.y;
	mov.u32 	%r5, %tid.y;
	add.s32 	%r13, %r4, %r5;
	add.s32 	%r6, %r13, -6;
	max.u32 	%r15, %r3, %r6;
	setp.gt.u32 	%p1, %r15, 4999;
	mov.f32 	%f27, 0f00000000;
	@%p1 bra 	$L__BB0_2;
	cvta.to.global.u64 	%rd10, %rd6;
	cvta.to.global.u64 	%rd11, %rd7;
	mad.lo.s32 	%r16, %r3, 5000, %r6;
	mad.lo.s32 	%r17, %r2, 13, %r5;
	mul.wide.u32 	%rd12, %r16, 4;
	add.s64 	%rd13, %rd10, %rd12;
	ld.global.f32 	%f7, [%rd13];
	mul.wide.u32 	%rd14, %r17, 4;
	add.s64 	%rd15, %rd11, %rd14;
	ld.global.f32 	%f8, [%rd15];
	mul.f32 	%f27, %f7, %f8;
$L__BB0_2:
	mad.lo.s32 	%r7, %r2, 13, %r5;
	setp.gt.u32 	%p2, %r7, 168;
	@%p2 bra 	$L__BB0_8;
	mad.lo.s32 	%r8, %r1, 5000, %r4;
	mul.lo.s32 	%r9, %r8, 169;
	mul.wide.u32 	%rd16, %r9, 4;
	add.s64 	%rd2, %rd1, %rd16;
	mul.wide.u32 	%rd17, %r7, 4;
	add.s64 	%rd18, %rd2, %rd17;
	st.global.f32 	[%rd18], %f27;
	bar.sync 	0;
	setp.ne.s32 	%p3, %r7, 0;
	@%p3 bra 	$L__BB0_7;
	ld.global.f32 	%f28, [%rd2];
	add.s64 	%rd20, %rd16, %rd1;
	add.s64 	%rd24, %rd20, 16;
	mov.b32 	%r19, 0;
$L__BB0_5:
	ld.global.f32 	%f9, [%rd24+-12];
	add.f32 	%f10, %f9, %f28;
	ld.global.f32 	%f11, [%rd24+-8];
	add.f32 	%f12, %f11, %f10;
	ld.global.f32 	%f13, [%rd24+-4];
	add.f32 	%f14, %f13, %f12;
	ld.global.f32 	%f15, [%rd24];
	add.f32 	%f16, %f15, %f14;
	ld.global.f32 	%f17, [%rd24+4];
	add.f32 	%f18, %f17, %f16;
	ld.global.f32 	%f19, [%rd24+8];
	add.f32 	%f20, %f19, %f18;
	ld.global.f32 	%f21, [%rd24+12];
	add.f32 	%f22, %f21, %f20;
	ld.global.f32 	%f23, [%rd24+16];
	add.f32 	%f28, %f23, %f22;
	add.s32 	%r19, %r19, 8;
	add.s64 	%rd24, %rd24, 32;
	setp.ne.s32 	%p4, %r19, 168;
	@%p4 bra 	$L__BB0_5;
	st.global.f32 	[%rd2], %f28;
$L__BB0_7:
	bar.sync 	0;
	ld.global.f32 	%f24, [%rd2];
	cvta.to.global.u64 	%rd21, %rd8;
	mul.wide.u32 	%rd22, %r8, 4;
	add.s64 	%rd23, %rd21, %rd22;
	ld.global.f32 	%f25, [%rd23];
	add.f32 	%f26, %f24, %f25;
	st.global.f32 	[%rd23], %f26;
$L__BB0_8:
	ret;

}


// ===== COMPILED SASS (sm_100) =====

	.target	sm_100

	.elftype	@"ET_EXEC"


//--------------------- .note.nv.tkinfo           --------------------------
	.section	.note.nv.tkinfo,"",@"SHT_NOTE"
	.sectionflags	@"SHF_NOTE_NV_TKINFO"
	.tkinfo
        /*0018*/ 	.word	0x00000002
        /*0030*/ 	.string	""
        /*0030*/ 	.string	"ptxas"
        /*0030*/ 	.string	"Cuda compilation tools, release 13.0, V13.0.88"
        /*0030*/ 	.string	"Build cuda_13.0.r13.0/compiler.36424714_0"
        /*0030*/ 	.string	"-arch sm_100 -m 64 "



//--------------------- .note.nv.cuinfo           --------------------------
	.section	.note.nv.cuinfo,"",@"SHT_NOTE"
	.sectionflags	@"SHF_NOTE_NV_CUINFO"
        /*0018*/ 	.short	0x0002
        /*001a*/ 	.short	0x0064
        /*001c*/ 	.short	0x0082
	.zero		2


//--------------------- .nv.info                  --------------------------
	.section	.nv.info,"",@"SHT_CUDA_INFO"
	.align	4


	//----- nvinfo : EIATTR_REGCOUNT
	.align		4
        /*0000*/ 	.byte	0x04, 0x2f
        /*0002*/ 	.short	(.L_1 - .L_0)
	.align		4
.L_0:
        /*0004*/ 	.word	index@(_Z7ConvGPUPfS_S_S_)
        /*0008*/ 	.word	0x0000001e


	//----- nvinfo : EIATTR_FRAME_SIZE
	.align		4
.L_1:
        /*000c*/ 	.byte	0x04, 0x11
        /*000e*/ 	.short	(.L_3 - .L_2)
	.align		4
.L_2:
        /*0010*/ 	.word	index@(_Z7ConvGPUPfS_S_S_)
        /*0014*/ 	.word	0x00000000


	//----- nvinfo : EIATTR_MIN_STACK_SIZE
	.align		4
.L_3:
        /*0018*/ 	.byte	0x04, 0x12
        /*001a*/ 	.short	(.L_5 - .L_4)
	.align		4
.L_4:
        /*001c*/ 	.word	index@(_Z7ConvGPUPfS_S_S_)
        /*0020*/ 	.word	0x00000000
.L_5:


//--------------------- .nv.compat                --------------------------
	.section	.nv.compat,"",@"SHT_CUDA_COMPAT_INFO"
	.align	4
        /*0000*/ 	.byte	0x02, 0x09, 0x00, 0x00, 0x02, 0x02, 0x01, 0x00, 0x02, 0x05, 0x05, 0x00, 0x03, 0x07, 0x01, 0x01
        /*0010*/ 	.byte	0x02, 0x03, 0x00, 0x00, 0x02, 0x06, 0x01, 0x00, 0x04, 0x0b, 0x08, 0x00, 0x09, 0x00, 0x00, 0x00
        /*0020*/ 	.byte	0x00, 0x00, 0x00, 0x00


//--------------------- .nv.info._Z7ConvGPUPfS_S_S_ --------------------------
	.section	.nv.info._Z7ConvGPUPfS_S_S_,"",@"SHT_CUDA_INFO"
	.sectionflags	@""
	.align	4


	//----- nvinfo : EIATTR_CUDA_API_VERSION
	.align		4
        /*0000*/ 	.byte	0x04, 0x37
        /*0002*/ 	.short	(.L_7 - .L_6)
.L_6:
        /*0004*/ 	.word	0x00000082


	//----- nvinfo : EIATTR_KPARAM_INFO
	.align		4
.L_7:
        /*0008*/ 	.byte	0x04, 0x17
        /*000a*/ 	.short	(.L_9 - .L_8)
.L_8:
        /*000c*/ 	.word	0x00000000
        /*0010*/ 	.short	0x0003
        /*0012*/ 	.short	0x0018
        /*0014*/ 	.byte	0x00, 0xf5, 0x21, 0x00


	//----- nvinfo : EIATTR_KPARAM_INFO
	.align		4
.L_9:
        /*0018*/ 	.byte	0x04, 0x17
        /*001a*/ 	.short	(.L_11 - .L_10)
.L_10:
        /*001c*/ 	.word	0x00000000
        /*0020*/ 	.short	0x0002
        /*0022*/ 	.short	0x0010
        /*0024*/ 	.byte	0x00, 0xf5, 0x21, 0x00


	//----- nvinfo : EIATTR_KPARAM_INFO
	.align		4
.L_11:
        /*0028*/ 	.byte	0x04, 0x17
        /*002a*/ 	.short	(.L_13 - .L_12)
.L_12:
        /*002c*/ 	.word	0x00000000
        /*0030*/ 	.short	0x0001
        /*0032*/ 	.short	0x0008
        /*0034*/ 	.byte	0x00, 0xf5, 0x21, 0x00


	//----- nvinfo : EIATTR_KPARAM_INFO
	.align		4
.L_13:
        /*0038*/ 	.byte	0x04, 0x17
        /*003a*/ 	.short	(.L_15 - .L_14)
.L_14:
        /*003c*/ 	.word	0x00000000
        /*0040*/ 	.short	0x0000
        /*0042*/ 	.short	0x0000
        /*0044*/ 	.byte	0x00, 0xf5, 0x21, 0x00


	//----- nvinfo : EIATTR_SPARSE_MMA_MASK
	.align		4
.L_15:
        /*0048*/ 	.byte	0x03, 0x50
        /*004a*/ 	.short	0x0000


	//----- nvinfo : EIATTR_MAXREG_COUNT
	.align		4
        /*004c*/ 	.byte	0x03, 0x1b
        /*004e*/ 	.short	0x00ff


	//----- nvinfo : EIATTR_NUM_BARRIERS
	.align		4
        /*0050*/ 	.byte	0x02, 0x4c
        /*0052*/ 	.byte	0x01
	.zero		1


	//----- nvinfo : EIATTR_MERCURY_ISA_VERSION
	.align		4
        /*0054*/ 	.byte	0x03, 0x5f
        /*0056*/ 	.short	0x0101


	//----- nvinfo : EIATTR_VRC_CTA_INIT_COUNT
	.align		4
        /*0058*/ 	.byte	0x02, 0x4a
	.zero		1
	.zero		1


	//----- nvinfo : EIATTR_EXIT_INSTR_OFFSETS
	.align		4
        /*005c*/ 	.byte	0x04, 0x1c
        /*005e*/ 	.short	(.L_17 - .L_16)


	//   ....[0]....
.L_16:
        /*0060*/ 	.word	0x00000190


	//   ....[1]....
        /*0064*/ 	.word	0x000017e0


	//----- nvinfo : EIATTR_CRS_STACK_SIZE
	.align		4
.L_17:
        /*0068*/ 	.byte	0x04, 0x1e
        /*006a*/ 	.short	(.L_19 - .L_18)
.L_18:
        /*006c*/ 	.word	0x00000000


	//----- nvinfo : EIATTR_CBANK_PARAM_SIZE
	.align		4
.L_19:
        /*0070*/ 	.byte	0x03, 0x19
        /*0072*/ 	.short	0x0020


	//----- nvinfo : EIATTR_PARAM_CBANK
	.align		4
        /*0074*/ 	.byte	0x04, 0x0a
        /*0076*/ 	.short	(.L_21 - .L_20)
	.align		4
.L_20:
        /*0078*/ 	.word	index@(.nv.constant0._Z7ConvGPUPfS_S_S_)
        /*007c*/ 	.short	0x0380
        /*007e*/ 	.short	0x0020


	//----- nvinfo : EIATTR_SW_WAR
	.align		4
.L_21:
        /*0080*/ 	.byte	0x04, 0x36
        /*0082*/ 	.short	(.L_23 - .L_22)
.L_22:
        /*0084*/ 	.word	0x00000008
.L_23:


//--------------------- .nv.callgraph             --------------------------
	.section	.nv.callgraph,"",@"SHT_CUDA_CALLGRAPH"
	.align	4
	.sectionentsize	8
	.align		4
        /*0000*/ 	.word	0x00000000
	.align		4
        /*0004*/ 	.word	0xffffffff
	.align		4
        /*0008*/ 	.word	0x00000000
	.align		4
        /*000c*/ 	.word	0xfffffffe
	.align		4
        /*0010*/ 	.word	0x00000000
	.align		4
        /*0014*/ 	.word	0xfffffffd
	.align		4
        /*0018*/ 	.word	0x00000000
	.align		4
        /*001c*/ 	.word	0xfffffffc


//--------------------- .text._Z7ConvGPUPfS_S_S_  --------------------------
	.section	.text._Z7ConvGPUPfS_S_S_,"ax",@progbits
	.align	128
        .global         _Z7ConvGPUPfS_S_S_
        .type           _Z7ConvGPUPfS_S_S_,@function
        .size           _Z7ConvGPUPfS_S_S_,(.L_x_5 - _Z7ConvGPUPfS_S_S_)
        .other          _Z7ConvGPUPfS_S_S_,@"STO_CUDA_ENTRY STV_DEFAULT"
_Z7ConvGPUPfS_S_S_:
.text._Z7ConvGPUPfS_S_S_:
[----:B------:R-:W-:Y:S01]  /*0000*/  LDC R1, c[0x0][0x37c] ;  /* 0x0000df00ff017b82 */ /* 0x000fe20000000800 */
[----:B------:R-:W0:Y:S01]  /*0010*/  S2R R11, SR_CTAID.X ;  /* 0x00000000000b7919 */ /* 0x000e220000002500 */
[----:B------:R-:W1:Y:S01]  /*0020*/  LDCU.64 UR4, c[0x0][0x358] ;  /* 0x00006b00ff0477ac */ /* 0x000e620008000a00 */
[----:B------:R-:W-:Y:S01]  /*0030*/  BSSY.RECONVERGENT B0, `(.L_x_0) ;  /* 0x0000015000007945 */ /* 0x000fe20003800200 */
[----:B------:R-:W-:Y:S01]  /*0040*/  HFMA2 R9, -RZ, RZ, 0, 0 ;  /* 0x00000000ff097431 */ /* 0x000fe200000001ff */
[----:B------:R-:W0:Y:S01]  /*0050*/  S2R R6, SR_TID.X ;  /* 0x0000000000067919 */ /* 0x000e220000002100 */
[----:B------:R-:W2:Y:S01]  /*0060*/  S2R R8, SR_CTAID.Y ;  /* 0x0000000000087919 */ /* 0x000ea20000002600 */
[----:B------:R-:W2:Y:S01]  /*0070*/  S2R R13, SR_TID.Y ;  /* 0x00000000000d7919 */ /* 0x000ea20000002200 */
[----:B0-----:R-:W-:Y:S02]  /*0080*/  IADD3 R0, PT, PT, R11, -0x6, R6 ;  /* 0xfffffffa0b007810 */ /* 0x001fe40007ffe006 */
[--C-:B--2---:R-:W-:Y:S01]  /*0090*/  IADD3 R7, PT, PT, R8, -0x6, R13.reuse ;  /* 0xfffffffa08077810 */ /* 0x104fe20007ffe00d */
[----:B------:R-:W-:-:S03]  /*00a0*/  IMAD R15, R6, 0xd, R13 ;  /* 0x0000000d060f7824 */ /* 0x000fc600078e020d */
[----:B------:R-:W-:Y:S02]  /*00b0*/  VIMNMX.U32 R2, PT, PT, R0, R7, !PT ;  /* 0x0000000700027248 */ /* 0x000fe40007fe0000 */
[----:B------:R-:W-:Y:S02]  /*00c0*/  ISETP.GT.U32.AND P1, PT, R15, 0xa8, PT ;  /* 0x000000a80f00780c */ /* 0x000fe40003f24070 */
[----:B------:R-:W-:-:S13]  /*00d0*/  ISETP.GT.U32.AND P0, PT, R2, 0x1387, PT ;  /* 0x000013870200780c */ /* 0x000fda0003f04070 */
[----:B-1----:R-:W-:Y:S05]  /*00e0*/  @P0 BRA `(.L_x_1) ;  /* 0x0000000000240947 */ /* 0x002fea0003800000 */
[----:B------:R-:W0:Y:S01]  /*00f0*/  LDC.64 R2, c[0x0][0x380] ;  /* 0x0000e000ff027b82 */ /* 0x000e220000000a00 */
[----:B------:R-:W-:Y:S02]  /*0100*/  IMAD R7, R0, 0x1388, R7 ;  /* 0x0000138800077824 */ /* 0x000fe400078e0207 */
[----:B------:R-:W-:-:S05]  /*0110*/  IMAD R9, R6, 0xd, R13 ;  /* 0x0000000d06097824 */ /* 0x000fca00078e020d */
[----:B------:R-:W1:Y:S01]  /*0120*/  LDC.64 R4, c[0x0][0x388] ;  /* 0x0000e200ff047b82 */ /* 0x000e620000000a00 */
[----:B0-----:R-:W-:-:S06]  /*0130*/  IMAD.WIDE.U32 R2, R7, 0x4, R2 ;  /* 0x0000000407027825 */ /* 0x001fcc00078e0002 */
[----:B------:R-:W2:Y:S01]  /*0140*/  LDG.E R2, desc[UR4][R2.64] ;  /* 0x0000000402027981 */ /* 0x000ea2000c1e1900 */
[----:B-1----:R-:W-:-:S06]  /*0150*/  IMAD.WIDE.U32 R4, R9, 0x4, R4 ;  /* 0x0000000409047825 */ /* 0x002fcc00078e0004 */
[----:B------:R-:W2:Y:S02]  /*0160*/  LDG.E R5, desc[UR4][R4.64] ;  /* 0x0000000404057981 */ /* 0x000ea4000c1e1900 */
[----:B--2---:R-:W-:-:S07]  /*0170*/  FMUL R9, R2, R5 ;  /* 0x0000000502097220 */ /* 0x004fce0000400000 */
.L_x_1:
[----:B------:R-:W-:Y:S05]  /*0180*/  BSYNC.RECONVERGENT B0 ;  /* 0x0000000000007941 */ /* 0x000fea0003800200 */
.L_x_0:
[----:B------:R-:W-:Y:S05]  /*0190*/  @P1 EXIT ;  /* 0x000000000000194d */ /* 0x000fea0003800000 */
[----:B------:R-:W0:Y:S01]  /*01a0*/  LDC.64 R2, c[0x0][0x398] ;  /* 0x0000e600ff027b82 */ /* 0x000e220000000a00 */
[----:B------:R-:W-:Y:S01]  /*01b0*/  IMAD R11, R11, 0x1388, R8 ;  /* 0x000013880b0b7824 */ /* 0x000fe200078e0208 */
[----:B------:R-:W-:Y:S01]  /*01c0*/  ISETP.NE.AND P0, PT, R15, RZ, PT ;  /* 0x000000ff0f00720c */ /* 0x000fe20003f05270 */
[----:B------:R-:W-:Y:S02]  /*01d0*/  BSSY.RECONVERGENT B0, `(.L_x_2) ;  /* 0x000015b000007945 */ /* 0x000fe40003800200 */
[----:B------:R-:W-:-:S03]  /*01e0*/  IMAD R7, R11, 0xa9, RZ ;  /* 0x000000a90b077824 */ /* 0x000fc600078e02ff */
[----:B------:R-:W1:Y:S01]  /*01f0*/  LDC.64 R4, c[0x0][0x390] ;  /* 0x0000e400ff047b82 */ /* 0x000e620000000a00 */
[----:B0-----:R-:W-:-:S04]  /*0200*/  IMAD.WIDE.U32 R2, R7, 0x4, R2 ;  /* 0x0000000407027825 */ /* 0x001fc800078e0002 */
[----:B------:R-:W-:-:S04]  /*0210*/  IMAD.WIDE.U32 R6, R15, 0x4, R2 ;  /* 0x000000040f067825 */ /* 0x000fc800078e0002 */
[----:B-1----:R-:W-:Y:S01]  /*0220*/  IMAD.WIDE.U32 R4, R11, 0x4, R4 ;  /* 0x000000040b047825 */ /* 0x002fe200078e0004 */
[----:B------:R0:W-:Y:S01]  /*0230*/  STG.E desc[UR4][R6.64], R9 ;  /* 0x0000000906007986 */ /* 0x0001e2000c101904 */
[----:B------:R-:W-:Y:S06]  /*0240*/  BAR.SYNC.DEFER_BLOCKING 0x0 ;  /* 0x0000000000007b1d */ /* 0x000fec0000010000 */
[----:B------:R-:W-:Y:S05]  /*0250*/  @P0 BRA `(.L_x_3) ;  /* 0x0000001400480947 */ /* 0x000fea0003800000 */
[----:B------:R-:W2:Y:S04]  /*0260*/  LDG.E R12, desc[UR4][R2.64] ;  /* 0x00000004020c7981 */ /* 0x000ea8000c1e1900 */
[----:B------:R-:W2:Y:S04]  /*0270*/  LDG.E R13, desc[UR4][R2.64+0x4] ;  /* 0x00000404020d7981 */ /* 0x000ea8000c1e1900 */
[----:B------:R-:W3:Y:S04]  /*0280*/  LDG.E R26, desc[UR4][R2.64+0x8] ;  /* 0x00000804021a7981 */ /* 0x000ee8000c1e1900 */
[----:B------:R-:W4:Y:S04]  /*0290*/  LDG.E R14, desc[UR4][R2.64+0xc] ;  /* 0x00000c04020e7981 */ /* 0x000f28000c1e1900 */
[----:B------:R-:W5:Y:S04]  /*02a0*/  LDG.E R15, desc[UR4][R2.64+0x10] ;  /* 0x00001004020f7981 */ /* 0x000f68000c1e1900 */
        /* <DEDUP_REMOVED lines=11> */
[----:B0-----:R-:W5:Y:S04]  /*0360*/  LDG.E R6, desc[UR4][R2.64+0x40] ;  /* 0x0000400402067981 */ /* 0x001f68000c1e1900 */
[----:B------:R-:W5:Y:S04]  /*0370*/  LDG.E R7, desc[UR4][R2.64+0x44] ;  /* 0x0000440402077981 */ /* 0x000f68000c1e1900 */
[----:B------:R-:W5:Y:S04]  /*0380*/  LDG.E R8, desc[UR4][R2.64+0x48] ;  /* 0x0000480402087981 */ /* 0x000f68000c1e1900 */
[----:B------:R-:W5:Y:S04]  /*0390*/  LDG.E R9, desc[UR4][R2.64+0x4c] ;  /* 0x00004c0402097981 */ /* 0x000f68000c1e1900 */
[----:B------:R-:W5:Y:S04]  /*03a0*/  LDG.E R10, desc[UR4][R2.64+0x50] ;  /* 0x00005004020a7981 */ /* 0x000f68000c1e1900 */
[----:B------:R-:W5:Y:S01]  /*03b0*/  LDG.E R11, desc[UR4][R2.64+0x54] ;  /* 0x00005404020b7981 */ /* 0x000f62000c1e1900 */
[----:B--2---:R-:W-:-:S03]  /*03c0*/  FADD R13, R12, R13 ;  /* 0x0000000d0c0d7221 */ /* 0x004fc60000000000 */
[----:B------:R-:W2:Y:S01]  /*03d0*/  LDG.E R12, desc[UR4][R2.64+0x58] ;  /* 0x00005804020c7981 */ /* 0x000ea2000c1e1900 */
[----:B---3--:R-:W-:-:S03]  /*03e0*/  FADD R27, R13, R26 ;  /* 0x0000001a0d1b7221 */ /* 0x008fc60000000000 */
[----:B------:R-:W3:Y:S01]  /*03f0*/  LDG.E R13, desc[UR4][R2.64+0x5c] ;  /* 0x00005c04020d7981 */ /* 0x000ee2000c1e1900 */
[----:B----4-:R-:W-:-:S03]  /*0400*/  FADD R26, R27, R14 ;  /* 0x0000000e1b1a7221 */ /* 0x010fc60000000000 */
[----:B------:R-:W4:Y:S01]  /*0410*/  LDG.E R14, desc[UR4][R2.64+0x60] ;  /* 0x00006004020e7981 */ /* 0x000f22000c1e1900 */
[----:B-----5:R-:W-:-:S03]  /*0420*/  FADD R27, R26, R15 ;  /* 0x0000000f1a1b7221 */ /* 0x020fc60000000000 */
[----:B------:R-:W5:Y:S01]  /*0430*/  LDG.E R15, desc[UR4][R2.64+0x64] ;  /* 0x00006404020f7981 */ /* 0x000f62000c1e1900 */
[----:B------:R-:W-:-:S03]  /*0440*/  FADD R26, R27, R16 ;  /* 0x000000101b1a7221 */ /* 0x000fc60000000000 */
        /* <DEDUP_REMOVED lines=285> */
[----:B--2---:R-:W-:-:S04]  /*1620*/  FADD R12, R27, R12 ;  /* 0x0000000c1b0c7221 */ /* 0x004fc80000000000 */
[----:B---3--:R-:W-:-:S04]  /*1630*/  FADD R13, R12, R13 ;  /* 0x0000000d0c0d7221 */ /* 0x008fc80000000000 */
[----:B----4-:R-:W-:-:S04]  /*1640*/  FADD R14, R13, R14 ;  /* 0x0000000e0d0e7221 */ /* 0x010fc80000000000 */
[----:B-----5:R-:W-:-:S04]  /*1650*/  FADD R15, R14, R15 ;  /* 0x0000000f0e0f7221 */ /* 0x020fc80000000000 */
[----:B------:R-:W-:-:S04]  /*1660*/  FADD R16, R15, R16 ;  /* 0x000000100f107221 */ /* 0x000fc80000000000 */
        /* <DEDUP_REMOVED lines=15> */
[----:B------:R-:W-:-:S05]  /*1760*/  FADD R11, R10, R11 ;  /* 0x0000000b0a0b7221 */ /* 0x000fca0000000000 */
[----:B------:R1:W-:Y:S02]  /*1770*/  STG.E desc[UR4][R2.64], R11 ;  /* 0x0000000b02007986 */ /* 0x0003e4000c101904 */
.L_x_3:
[----:B------:R-:W-:Y:S05]  /*1780*/  BSYNC.RECONVERGENT B0 ;  /* 0x0000000000007941 */ /* 0x000fea0003800200 */
.L_x_2:
[----:B------:R-:W-:Y:S06]  /*1790*/  BAR.SYNC.DEFER_BLOCKING 0x0 ;  /* 0x0000000000007b1d */ /* 0x000fec0000010000 */
[----:B-1----:R-:W2:Y:S04]  /*17a0*/  LDG.E R2, desc[UR4][R2.64] ;  /* 0x0000000402027981 */ /* 0x002ea8000c1e1900 */
[----:B0-----:R-:W2:Y:S02]  /*17b0*/  LDG.E R7, desc[UR4][R4.64] ;  /* 0x0000000404077981 */ /* 0x001ea4000c1e1900 */
[----:B--2---:R-:W-:-:S05]  /*17c0*/  FADD R7, R2, R7 ;  /* 0x0000000702077221 */ /* 0x004fca0000000000 */
[----:B------:R-:W-:Y:S01]  /*17d0*/  STG.E desc[UR4][R4.64], R7 ;  /* 0x0000000704007986 */ /* 0x000fe2000c101904 */
[----:B------:R-:W-:Y:S05]  /*17e0*/  EXIT ;  /* 0x000000000000794d */ /* 0x000fea0003800000 */
.L_x_4:
[----:B------:R-:W-:-:S00]  /*17f0*/  BRA `(.L_x_4) ;  /* 0xfffffffc00fc7947 */ /* 0x000fc0000383ffff */
[----:B------:R-:W-:-:S00]  /*1800*/  NOP ;  /* 0x0000000000007918 */ /* 0x000fc00000000000 */
[----:B------:R-:W-:-:S00]  /*1810*/  NOP ;  /* 0x0000000000007918 */ /* 0x000fc00000000000 */
[----:B------:R-:W-:-:S00]  /*1820*/  NOP ;  /* 0x0000000000007918 */ /* 0x000fc00000000000 */
[----:B------:R-:W-:-:S00]  /*1830*/  NOP ;  /* 0x0000000000007918 */ /* 0x000fc00000000000 */
[----:B------:R-:W-:-:S00]  /*1840*/  NOP ;  /* 0x0000000000007918 */ /* 0x000fc00000000000 */
[----:B------:R-:W-:-:S00]  /*1850*/  NOP ;  /* 0x0000000000007918 */ /* 0x000fc00000000000 */
[----:B------:R-:W-:-:S00]  /*1860*/  NOP ;  /* 0x0000000000007918 */ /* 0x000fc00000000000 */
[----:B------:R-:W-:-:S00]  /*1870*/  NOP ;  /* 0x0000000000007918 */ /* 0x000fc00000000000 */
.L_x_5:


//--------------------- .nv.shared.reserved.0     --------------------------
	.section	.nv.shared.reserved.0,"aw",@nobits
	.weak		__nv_reservedSMEM_offset_0_alias
	.size		__nv_reservedSMEM_offset_0_alias, 0, 64
	.other		__nv_reservedSMEM_offset_0_alias,@"STO_CUDA_RESERVED_SHARED STV_DEFAULT"
__nv_reservedSMEM_offset_0_alias:
	.zero		0
	.zero		64


//--------------------- .nv.constant0._Z7ConvGPUPfS_S_S_ --------------------------
	.section	.nv.constant0._Z7ConvGPUPfS_S_S_,"a",@progbits
	.sectionflags	@""
	.align	4
.nv.constant0._Z7ConvGPUPfS_S_S_:
	.zero		928


//--------------------- SYMBOLS --------------------------

	.type		.nv.reservedSmem.offset0,@object
	.size		.nv.reservedSmem.offset0,0x4
